//
// Generated by NVIDIA NVVM Compiler
//
// Compiler Build ID: CL-36424714
// Cuda compilation tools, release 13.0, V13.0.88
// Based on NVVM 20.0.0
//

.version 9.0
.target sm_100
.address_size 64

	// .globl	_Z15logicGateKernelPbS_S_Pc
.extern .func  (.param .b32 func_retval0) vprintf
(
	.param .b64 vprintf_param_0,
	.param .b64 vprintf_param_1
)
;
.global .align 1 .b8 $str[28] = {69, 114, 114, 111, 114, 58, 32, 71, 97, 116, 101, 32, 110, 111, 116, 32, 115, 112, 101, 99, 105, 102, 105, 101, 100, 46, 10};

.visible .entry _Z15logicGateKernelPbS_S_Pc(
	.param .u64 .ptr .align 1 _Z15logicGateKernelPbS_S_Pc_param_0,
	.param .u64 .ptr .align 1 _Z15logicGateKernelPbS_S_Pc_param_1,
	.param .u64 .ptr .align 1 _Z15logicGateKernelPbS_S_Pc_param_2,
	.param .u64 .ptr .align 1 _Z15logicGateKernelPbS_S_Pc_param_3
)
{
	.reg .pred 	%p<38>;
	.reg .b16 	%rs<22>;
	.reg .b32 	%r<4>;
	.reg .b64 	%rd<53>;

	ld.param.u64 	%rd4, [_Z15logicGateKernelPbS_S_Pc_param_0];
	ld.param.u64 	%rd5, [_Z15logicGateKernelPbS_S_Pc_param_1];
	ld.param.u64 	%rd6, [_Z15logicGateKernelPbS_S_Pc_param_2];
	ld.param.u64 	%rd7, [_Z15logicGateKernelPbS_S_Pc_param_3];
	cvta.to.global.u64 	%rd1, %rd4;
	cvta.to.global.u64 	%rd2, %rd6;
	cvta.to.global.u64 	%rd3, %rd5;
	cvta.to.global.u64 	%rd8, %rd7;
	mov.u32 	%r1, %tid.x;
	cvt.u64.u32 	%rd9, %r1;
	add.s64 	%rd10, %rd8, %rd9;
	ld.global.u8 	%rs1, [%rd10];
	setp.gt.s16 	%p15, %rs1, 2;
	@%p15 bra 	$L__BB0_7;
	setp.eq.s16 	%p19, %rs1, 0;
	@%p19 bra 	$L__BB0_11;
	setp.eq.s16 	%p20, %rs1, 1;
	@%p20 bra 	$L__BB0_14;
	setp.eq.s16 	%p21, %rs1, 2;
	@%p21 bra 	$L__BB0_4;
	bra.uni 	$L__BB0_10;
$L__BB0_4:
	add.s64 	%rd34, %rd3, %rd9;
	ld.global.u8 	%rs13, [%rd34];
	setp.eq.s16 	%p27, %rs13, 0;
	mov.pred 	%p34, -1;
	@%p27 bra 	$L__BB0_6;
	add.s64 	%rd36, %rd2, %rd9;
	ld.global.u8 	%rs14, [%rd36];
	setp.eq.s16 	%p34, %rs14, 0;
$L__BB0_6:
	selp.u16 	%rs15, 1, 0, %p34;
	add.s64 	%rd38, %rd1, %rd9;
	st.global.u8 	[%rd38], %rs15;
	bra.uni 	$L__BB0_28;
$L__BB0_7:
	setp.eq.s16 	%p16, %rs1, 3;
	@%p16 bra 	$L__BB0_17;
	setp.eq.s16 	%p17, %rs1, 4;
	@%p17 bra 	$L__BB0_20;
	setp.eq.s16 	%p18, %rs1, 5;
	@%p18 bra 	$L__BB0_24;
$L__BB0_10:
	mov.u64 	%rd51, $str;
	cvta.global.u64 	%rd52, %rd51;
	{ // callseq 0, 0
	.param .b64 param0;
	st.param.b64 	[param0], %rd52;
	.param .b64 param1;
	st.param.b64 	[param1], 0;
	.param .b32 retval0;
	call.uni (retval0), 
	vprintf, 
	(
	param0, 
	param1
	);
	ld.param.b32 	%r2, [retval0];
	} // callseq 0
	bra.uni 	$L__BB0_28;
$L__BB0_11:
	add.s64 	%rd46, %rd3, %rd9;
	ld.global.u8 	%rs19, [%rd46];
	setp.eq.s16 	%p31, %rs19, 0;
	mov.pred 	%p32, 0;
	@%p31 bra 	$L__BB0_13;
	add.s64 	%rd48, %rd2, %rd9;
	ld.global.u8 	%rs20, [%rd48];
	setp.ne.s16 	%p32, %rs20, 0;
$L__BB0_13:
	selp.u16 	%rs21, 1, 0, %p32;
	add.s64 	%rd50, %rd1, %rd9;
	st.global.u8 	[%rd50], %rs21;
	bra.uni 	$L__BB0_28;
$L__BB0_14:
	add.s64 	%rd40, %rd3, %rd9;
	ld.global.u8 	%rs16, [%rd40];
	setp.ne.s16 	%p29, %rs16, 0;
	mov.pred 	%p33, -1;
	@%p29 bra 	$L__BB0_16;
	add.s64 	%rd42, %rd2, %rd9;
	ld.global.u8 	%rs17, [%rd42];
	setp.ne.s16 	%p33, %rs17, 0;
$L__BB0_16:
	selp.u16 	%rs18, 1, 0, %p33;
	add.s64 	%rd44, %rd1, %rd9;
	st.global.u8 	[%rd44], %rs18;
	bra.uni 	$L__BB0_28;
$L__BB0_17:
	add.s64 	%rd28, %rd3, %rd9;
	ld.global.u8 	%rs10, [%rd28];
	setp.ne.s16 	%p25, %rs10, 0;
	mov.pred 	%p35, 0;
	@%p25 bra 	$L__BB0_19;
	add.s64 	%rd30, %rd2, %rd9;
	ld.global.u8 	%rs11, [%rd30];
	setp.eq.s16 	%p35, %rs11, 0;
$L__BB0_19:
	selp.u16 	%rs12, 1, 0, %p35;
	add.s64 	%rd32, %rd1, %rd9;
	st.global.u8 	[%rd32], %rs12;
	bra.uni 	$L__BB0_28;
$L__BB0_20:
	add.s64 	%rd20, %rd3, %rd9;
	ld.global.u8 	%rs6, [%rd20];
	setp.ne.s16 	%p23, %rs6, 0;
	@%p23 bra 	$L__BB0_22;
	add.s64 	%rd24, %rd2, %rd9;
	ld.global.u8 	%rs8, [%rd24];
	setp.ne.s16 	%p36, %rs8, 0;
	bra.uni 	$L__BB0_23;
$L__BB0_22:
	add.s64 	%rd22, %rd2, %rd9;
	ld.global.u8 	%rs7, [%rd22];
	setp.eq.s16 	%p36, %rs7, 0;
$L__BB0_23:
	selp.u16 	%rs9, 1, 0, %p36;
	add.s64 	%rd26, %rd1, %rd9;
	st.global.u8 	[%rd26], %rs9;
	bra.uni 	$L__BB0_28;
$L__BB0_24:
	add.s64 	%rd12, %rd3, %rd9;
	ld.global.u8 	%rs2, [%rd12];
	setp.ne.s16 	%p22, %rs2, 0;
	@%p22 bra 	$L__BB0_26;
	add.s64 	%rd16, %rd2, %rd9;
	ld.global.u8 	%rs4, [%rd16];
	setp.eq.s16 	%p37, %rs4, 0;
	bra.uni 	$L__BB0_27;
$L__BB0_26:
	add.s64 	%rd14, %rd2, %rd9;
	ld.global.u8 	%rs3, [%rd14];
	setp.ne.s16 	%p37, %rs3, 0;
$L__BB0_27:
	selp.u16 	%rs5, 1, 0, %p37;
	add.s64 	%rd18, %rd1, %rd9;
	st.global.u8 	[%rd18], %rs5;
$L__BB0_28:
	ret;

}


// ===== COMPILED SASS (sm_100) =====

	.target	sm_100

	.elftype	@"ET_EXEC"


//--------------------- .note.nv.tkinfo           --------------------------
	.section	.note.nv.tkinfo,"",@"SHT_NOTE"
	.sectionflags	@"SHF_NOTE_NV_TKINFO"
	.tkinfo
        /*0018*/ 	.word	0x00000002
        /*0030*/ 	.string	""
        /*0030*/ 	.string	"ptxas"
        /*0030*/ 	.string	"Cuda compilation tools, release 13.0, V13.0.88"
        /*0030*/ 	.string	"Build cuda_13.0.r13.0/compiler.36424714_0"
        /*0030*/ 	.string	"-arch sm_100 -m 64 "



//--------------------- .note.nv.cuinfo           --------------------------
	.section	.note.nv.cuinfo,"",@"SHT_NOTE"
	.sectionflags	@"SHF_NOTE_NV_CUINFO"
        /*0018*/ 	.short	0x0002
        /*001a*/ 	.short	0x0064
        /*001c*/ 	.short	0x0082
	.zero		2


//--------------------- .nv.info                  --------------------------
	.section	.nv.info,"",@"SHT_CUDA_INFO"
	.align	4


	//----- nvinfo : EIATTR_REGCOUNT
	.align		4
        /*0000*/ 	.byte	0x04, 0x2f
        /*0002*/ 	.short	(.L_2 - .L_1)
	.align		4
.L_1:
        /*0004*/ 	.word	index@(_Z15logicGateKernelPbS_S_Pc)
        /*0008*/ 	.word	0x00000018


	//----- nvinfo : EIATTR_FRAME_SIZE
	.align		4
.L_2:
        /*000c*/ 	.byte	0x04, 0x11
        /*000e*/ 	.short	(.L_4 - .L_3)
	.align		4
.L_3:
        /*0010*/ 	.word	index@(_Z15logicGateKernelPbS_S_Pc)
        /*0014*/ 	.word	0x00000000


	//----- nvinfo : EIATTR_MIN_STACK_SIZE
	.align		4
.L_4:
        /*0018*/ 	.byte	0x04, 0x12
        /*001a*/ 	.short	(.L_6 - .L_5)
	.align		4
.L_5:
        /*001c*/ 	.word	index@(_Z15logicGateKernelPbS_S_Pc)
        /*0020*/ 	.word	0x00000000
.L_6:


//--------------------- .nv.compat                --------------------------
	.section	.nv.compat,"",@"SHT_CUDA_COMPAT_INFO"
	.align	4
        /*0000*/ 	.byte	0x02, 0x09, 0x00, 0x00, 0x02, 0x02, 0x01, 0x00, 0x02, 0x05, 0x05, 0x00, 0x03, 0x07, 0x01, 0x01
        /*0010*/ 	.byte	0x02, 0x03, 0x00, 0x00, 0x02, 0x06, 0x01, 0x00, 0x04, 0x0b, 0x08, 0x00, 0x09, 0x00, 0x00, 0x00
        /*0020*/ 	.byte	0x00, 0x00, 0x00, 0x00


//--------------------- .nv.info._Z15logicGateKernelPbS_S_Pc --------------------------
	.section	.nv.info._Z15logicGateKernelPbS_S_Pc,"",@"SHT_CUDA_INFO"
	.sectionflags	@""
	.align	4


	//----- nvinfo : EIATTR_CUDA_API_VERSION
	.align		4
        /*0000*/ 	.byte	0x04, 0x37
        /*0002*/ 	.short	(.L_8 - .L_7)
.L_7:
        /*0004*/ 	.word	0x00000082


	//----- nvinfo : EIATTR_KPARAM_INFO
	.align		4
.L_8:
        /*0008*/ 	.byte	0x04, 0x17
        /*000a*/ 	.short	(.L_10 - .L_9)
.L_9:
        /*000c*/ 	.word	0x00000000
        /*0010*/ 	.short	0x0003
        /*0012*/ 	.short	0x0018
        /*0014*/ 	.byte	0x00, 0xf5, 0x21, 0x00


	//----- nvinfo : EIATTR_KPARAM_INFO
	.align		4
.L_10:
        /*0018*/ 	.byte	0x04, 0x17
        /*001a*/ 	.short	(.L_12 - .L_11)
.L_11:
        /*001c*/ 	.word	0x00000000
        /*0020*/ 	.short	0x0002
        /*0022*/ 	.short	0x0010
        /*0024*/ 	.byte	0x00, 0xf5, 0x21, 0x00


	//----- nvinfo : EIATTR_KPARAM_INFO
	.align		4
.L_12:
        /*0028*/ 	.byte	0x04, 0x17
        /*002a*/ 	.short	(.L_14 - .L_13)
.L_13:
        /*002c*/ 	.word	0x00000000
        /*0030*/ 	.short	0x0001
        /*0032*/ 	.short	0x0008
        /*0034*/ 	.byte	0x00, 0xf5, 0x21, 0x00


	//----- nvinfo : EIATTR_KPARAM_INFO
	.align		4
.L_14:
        /*0038*/ 	.byte	0x04, 0x17
        /*003a*/ 	.short	(.L_16 - .L_15)
.L_15:
        /*003c*/ 	.word	0x00000000
        /*0040*/ 	.short	0x0000
        /*0042*/ 	.short	0x0000
        /*0044*/ 	.byte	0x00, 0xf5, 0x21, 0x00


	//----- nvinfo : EIATTR_SPARSE_MMA_MASK
	.align		4
.L_16:
        /*0048*/ 	.byte	0x03, 0x50
        /*004a*/ 	.short	0x0000


	//----- nvinfo : EIATTR_MAXREG_COUNT
	.align		4
        /*004c*/ 	.byte	0x03, 0x1b
        /*004e*/ 	.short	0x00ff


	//----- nvinfo : EIATTR_EXTERNS
	.align		4
        /*0050*/ 	.byte	0x04, 0x0f
        /*0052*/ 	.short	(.L_18 - .L_17)


	//   ....[0]....
	.align		4
.L_17:
        /*0054*/ 	.word	index@(vprintf)


	//----- nvinfo : EIATTR_MERCURY_ISA_VERSION
	.align		4
.L_18:
        /*0058*/ 	.byte	0x03, 0x5f
        /*005a*/ 	.short	0x0101


	//----- nvinfo : EIATTR_VRC_CTA_INIT_COUNT
	.align		4
        /*005c*/ 	.byte	0x02, 0x4a
	.zero		1
	.zero		1


	//----- nvinfo : EIATTR_SYSCALL_OFFSETS
	.align		4
        /*0060*/ 	.byte	0x04, 0x46
        /*0062*/ 	.short	(.L_20 - .L_19)


	//   ....[0]....
.L_19:
        /*0064*/ 	.word	0x000004e0


	//----- nvinfo : EIATTR_EXIT_INSTR_OFFSETS
	.align		4
.L_20:
        /*0068*/ 	.byte	0x04, 0x1c
        /*006a*/ 	.short	(.L_22 - .L_21)


	//   ....[0]....
.L_21:
        /*006c*/ 	.word	0x000001f0


	//   ....[1]....
        /*0070*/ 	.word	0x000002f0


	//   ....[2]....
        /*0074*/ 	.word	0x000003f0


	//   ....[3]....
        /*0078*/ 	.word	0x000004f0


	//   ....[4]....
        /*007c*/ 	.word	0x00000600


	//   ....[5]....
        /*0080*/ 	.word	0x00000710


	//   ....[6]....
        /*0084*/ 	.word	0x00000810


	//----- nvinfo : EIATTR_CRS_STACK_SIZE
	.align		4
.L_22:
        /*0088*/ 	.byte	0x04, 0x1e
        /*008a*/ 	.short	(.L_24 - .L_23)
.L_23:
        /*008c*/ 	.word	0x00000000


	//----- nvinfo : EIATTR_CBANK_PARAM_SIZE
	.align		4
.L_24:
        /*0090*/ 	.byte	0x03, 0x19
        /*0092*/ 	.short	0x0020


	//----- nvinfo : EIATTR_PARAM_CBANK
	.align		4
        /*0094*/ 	.byte	0x04, 0x0a
        /*0096*/ 	.short	(.L_26 - .L_25)
	.align		4
.L_25:
        /*0098*/ 	.word	index@(.nv.constant0._Z15logicGateKernelPbS_S_Pc)
        /*009c*/ 	.short	0x0380
        /*009e*/ 	.short	0x0020


	//----- nvinfo : EIATTR_SW_WAR
	.align		4
.L_26:
        /*00a0*/ 	.byte	0x04, 0x36
        /*00a2*/ 	.short	(.L_28 - .L_27)
.L_27:
        /*00a4*/ 	.word	0x00000008
.L_28:


//--------------------- .nv.callgraph             --------------------------
	.section	.nv.callgraph,"",@"SHT_CUDA_CALLGRAPH"
	.align	4
	.sectionentsize	8
	.align		4
        /*0000*/ 	.word	0x00000000
	.align		4
        /*0004*/ 	.word	0xffffffff
	.align		4
        /*0008*/ 	.word	index@(_Z15logicGateKernelPbS_S_Pc)
	.align		4
        /*000c*/ 	.word	index@(vprintf)
	.align		4
        /*0010*/ 	.word	0x00000000
	.align		4
        /*0014*/ 	.word	0xfffffffe
	.align		4
        /*0018*/ 	.word	0x00000000
	.align		4
        /*001c*/ 	.word	0xfffffffd
	.align		4
        /*0020*/ 	.word	0x00000000
	.align		4
        /*0024*/ 	.word	0xfffffffc


//--------------------- .nv.constant4             --------------------------
	.section	.nv.constant4,"a",@progbits
	.align	8
	.align		8
.nv.constant4:
        /*0000*/ 	.dword	vprintf
	.align		8
        /*0008*/ 	.dword	$str


//--------------------- .text._Z15logicGateKernelPbS_S_Pc --------------------------
	.section	.text._Z15logicGateKernelPbS_S_Pc,"ax",@progbits
	.align	128
        .global         _Z15logicGateKernelPbS_S_Pc
        .type           _Z15logicGateKernelPbS_S_Pc,@function
        .size           _Z15logicGateKernelPbS_S_Pc,(.L_x_10 - _Z15logicGateKernelPbS_S_Pc)
        .other          _Z15logicGateKernelPbS_S_Pc,@"STO_CUDA_ENTRY STV_DEFAULT"
_Z15logicGateKernelPbS_S_Pc:
.text._Z15logicGateKernelPbS_S_Pc:
[----:B------:R-:W0:Y:S01]  /*0000*/  LDC R1, c[0x0][0x37c] ;  /* 0x0000df00ff017b82 */ /* 0x000e220000000800 */
[----:B------:R-:W1:Y:S01]  /*0010*/  S2R R3, SR_TID.X ;  /* 0x0000000000037919 */ /* 0x000e620000002100 */
[----:B------:R-:W1:Y:S01]  /*0020*/  LDCU.64 UR4, c[0x0][0x398] ;  /* 0x00007300ff0477ac */ /* 0x000e620008000a00 */
[----:B------:R-:W2:Y:S01]  /*0030*/  LDCU.64 UR36, c[0x0][0x358] ;  /* 0x00006b00ff2477ac */ /* 0x000ea20008000a00 */
[----:B-1----:R-:W-:-:S05]  /*0040*/  IADD3 R4, P0, PT, R3, UR4, RZ ;  /* 0x0000000403047c10 */ /* 0x002fca000ff1e0ff */
[----:B------:R-:W-:-:S05]  /*0050*/  IMAD.X R5, RZ, RZ, UR5, P0 ;  /* 0x00000005ff057e24 */ /* 0x000fca00080e06ff */
[----:B--2---:R-:W2:Y:S01]  /*0060*/  LDG.E.U8 R4, desc[UR36][R4.64] ;  /* 0x0000002404047981 */ /* 0x004ea2000c1e1100 */
[----:B------:R-:W-:Y:S01]  /*0070*/  BSSY.RECONVERGENT B0, `(.L_x_0) ;  /* 0x000003f000007945 */ /* 0x000fe20003800200 */
[----:B--2---:R-:W-:-:S13]  /*0080*/  ISETP.GT.AND P0, PT, R4, 0x2, PT ;  /* 0x000000020400780c */ /* 0x004fda0003f04270 */
[----:B0-----:R-:W-:Y:S05]  /*0090*/  @P0 BRA `(.L_x_1) ;  /* 0x0000000000d80947 */ /* 0x001fea0003800000 */
[----:B------:R-:W-:-:S13]  /*00a0*/  ISETP.NE.AND P0, PT, R4, RZ, PT ;  /* 0x000000ff0400720c */ /* 0x000fda0003f05270 */
[----:B------:R-:W-:Y:S05]  /*00b0*/  @!P0 BRA `(.L_x_2) ;  /* 0x0000000000908947 */ /* 0x000fea0003800000 */
[----:B------:R-:W-:-:S13]  /*00c0*/  ISETP.NE.AND P0, PT, R4, 0x1, PT ;  /* 0x000000010400780c */ /* 0x000fda0003f05270 */
[----:B------:R-:W-:Y:S05]  /*00d0*/  @!P0 BRA `(.L_x_3) ;  /* 0x0000000000488947 */ /* 0x000fea0003800000 */
[----:B------:R-:W-:-:S13]  /*00e0*/  ISETP.NE.AND P0, PT, R4, 0x2, PT ;  /* 0x000000020400780c */ /* 0x000fda0003f05270 */
[----:B------:R-:W-:Y:S05]  /*00f0*/  @P0 BRA `(.L_x_4) ;  /* 0x0000000000d80947 */ /* 0x000fea0003800000 */
[----:B------:R-:W0:Y:S02]  /*0100*/  LDCU.64 UR4, c[0x0][0x388] ;  /* 0x00007100ff0477ac */ /* 0x000e240008000a00 */
[----:B0-----:R-:W-:-:S05]  /*0110*/  IADD3 R4, P0, PT, R3, UR4, RZ ;  /* 0x0000000403047c10 */ /* 0x001fca000ff1e0ff */
[----:B------:R-:W-:Y:S01]  /*0120*/  IMAD.X R5, RZ, RZ, UR5, P0 ;  /* 0x00000005ff057e24 */ /* 0x000fe200080e06ff */
[----:B------:R-:W0:Y:S04]  /*0130*/  LDCU.64 UR4, c[0x0][0x380] ;  /* 0x00007000ff0477ac */ /* 0x000e280008000a00 */
[----:B------:R-:W2:Y:S02]  /*0140*/  LDG.E.U8 R4, desc[UR36][R4.64] ;  /* 0x0000002404047981 */ /* 0x000ea4000c1e1100 */
[----:B--2---:R-:W-:-:S13]  /*0150*/  ISETP.NE.AND P0, PT, R4, RZ, PT ;  /* 0x000000ff0400720c */ /* 0x004fda0003f05270 */
[----:B------:R-:W1:Y:S02]  /*0160*/  @P0 LDC.64 R6, c[0x0][0x390] ;  /* 0x0000e400ff060b82 */ /* 0x000e640000000a00 */
[----:B-1----:R-:W-:-:S05]  /*0170*/  @P0 IADD3 R6, P1, PT, R3, R6, RZ ;  /* 0x0000000603060210 */ /* 0x002fca0007f3e0ff */
[----:B------:R-:W-:-:S05]  /*0180*/  @P0 IMAD.X R7, RZ, RZ, R7, P1 ;  /* 0x000000ffff070224 */ /* 0x000fca00008e0607 */
[----:B------:R-:W2:Y:S01]  /*0190*/  @P0 LDG.E.U8 R6, desc[UR36][R6.64] ;  /* 0x0000002406060981 */ /* 0x000ea2000c1e1100 */
[----:B0-----:R-:W-:-:S05]  /*01a0*/  IADD3 R2, P1, PT, R3, UR4, RZ ;  /* 0x0000000403027c10 */ /* 0x001fca000ff3e0ff */
[----:B------:R-:W-:Y:S01]  /*01b0*/  IMAD.X R3, RZ, RZ, UR5, P1 ;  /* 0x00000005ff037e24 */ /* 0x000fe200088e06ff */
[----:B--2---:R-:W-:-:S04]  /*01c0*/  ISETP.EQ.OR P0, PT, R6, RZ, !P0 ;  /* 0x000000ff0600720c */ /* 0x004fc80004702670 */
[----:B------:R-:W-:-:S05]  /*01d0*/  SEL R9, RZ, 0x1, !P0 ;  /* 0x00000001ff097807 */ /* 0x000fca0004000000 */
[----:B------:R-:W-:Y:S01]  /*01e0*/  STG.E.U8 desc[UR36][R2.64], R9 ;  /* 0x0000000902007986 */ /* 0x000fe2000c101124 */
[----:B------:R-:W-:Y:S05]  /*01f0*/  EXIT ;  /* 0x000000000000794d */ /* 0x000fea0003800000 */
.L_x_3:
[----:B------:R-:W0:Y:S02]  /*0200*/  LDCU.64 UR4, c[0x0][0x388] ;  /* 0x00007100ff0477ac */ /* 0x000e240008000a00 */
[----:B0-----:R-:W-:-:S05]  /*0210*/  IADD3 R4, P0, PT, R3, UR4, RZ ;  /* 0x0000000403047c10 */ /* 0x001fca000ff1e0ff */
[----:B------:R-:W-:Y:S01]  /*0220*/  IMAD.X R5, RZ, RZ, UR5, P0 ;  /* 0x00000005ff057e24 */ /* 0x000fe200080e06ff */
[----:B------:R-:W0:Y:S04]  /*0230*/  LDCU.64 UR4, c[0x0][0x380] ;  /* 0x00007000ff0477ac */ /* 0x000e280008000a00 */
[----:B------:R-:W2:Y:S02]  /*0240*/  LDG.E.U8 R4, desc[UR36][R4.64] ;  /* 0x0000002404047981 */ /* 0x000ea4000c1e1100 */
[----:B--2---:R-:W-:-:S13]  /*0250*/  ISETP.NE.AND P0, PT, R4, RZ, PT ;  /* 0x000000ff0400720c */ /* 0x004fda0003f05270 */
[----:B------:R-:W1:Y:S02]  /*0260*/  @!P0 LDC.64 R6, c[0x0][0x390] ;  /* 0x0000e400ff068b82 */ /* 0x000e640000000a00 */
[----:B-1----:R-:W-:-:S05]  /*0270*/  @!P0 IADD3 R6, P1, PT, R3, R6, RZ ;  /* 0x0000000603068210 */ /* 0x002fca0007f3e0ff */
[----:B------:R-:W-:-:S05]  /*0280*/  @!P0 IMAD.X R7, RZ, RZ, R7, P1 ;  /* 0x000000ffff078224 */ /* 0x000fca00008e0607 */
[----:B------:R-:W2:Y:S01]  /*0290*/  @!P0 LDG.E.U8 R6, desc[UR36][R6.64] ;  /* 0x0000002406068981 */ /* 0x000ea2000c1e1100 */
[----:B0-----:R-:W-:-:S05]  /*02a0*/  IADD3 R2, P1, PT, R3, UR4, RZ ;  /* 0x0000000403027c10 */ /* 0x001fca000ff3e0ff */
[----:B------:R-:W-:Y:S01]  /*02b0*/  IMAD.X R3, RZ, RZ, UR5, P1 ;  /* 0x00000005ff037e24 */ /* 0x000fe200088e06ff */
[----:B--2---:R-:W-:-:S04]  /*02c0*/  ISETP.NE.OR P0, PT, R6, RZ, P0 ;  /* 0x000000ff0600720c */ /* 0x004fc80000705670 */
[----:B------:R-:W-:-:S05]  /*02d0*/  SEL R9, RZ, 0x1, !P0 ;  /* 0x00000001ff097807 */ /* 0x000fca0004000000 */
[----:B------:R-:W-:Y:S01]  /*02e0*/  STG.E.U8 desc[UR36][R2.64], R9 ;  /* 0x0000000902007986 */ /* 0x000fe2000c101124 */
[----:B------:R-:W-:Y:S05]  /*02f0*/  EXIT ;  /* 0x000000000000794d */ /* 0x000fea0003800000 */
.L_x_2:
        /* <DEDUP_REMOVED lines=12> */
[----:B--2---:R-:W-:-:S04]  /*03c0*/  ISETP.NE.AND P0, PT, R6, RZ, P0 ;  /* 0x000000ff0600720c */ /* 0x004fc80000705270 */
[----:B------:R-:W-:-:S05]  /*03d0*/  SEL R9, RZ, 0x1, !P0 ;  /* 0x00000001ff097807 */ /* 0x000fca0004000000 */
[----:B------:R-:W-:Y:S01]  /*03e0*/  STG.E.U8 desc[UR36][R2.64], R9 ;  /* 0x0000000902007986 */ /* 0x000fe2000c101124 */
[----:B------:R-:W-:Y:S05]  /*03f0*/  EXIT ;  /* 0x000000000000794d */ /* 0x000fea0003800000 */
.L_x_1:
[----:B------:R-:W-:-:S13]  /*0400*/  ISETP.NE.AND P0, PT, R4, 0x3, PT ;  /* 0x000000030400780c */ /* 0x000fda0003f05270 */
[----:B------:R-:W-:Y:S05]  /*0410*/  @!P0 BRA `(.L_x_5) ;  /* 0x0000000000c08947 */ /* 0x000fea0003800000 */
[----:B------:R-:W-:-:S13]  /*0420*/  ISETP.NE.AND P0, PT, R4, 0x4, PT ;  /* 0x000000040400780c */ /* 0x000fda0003f05270 */
[----:B------:R-:W-:Y:S05]  /*0430*/  @!P0 BRA `(.L_x_6) ;  /* 0x0000000000748947 */ /* 0x000fea0003800000 */
[----:B------:R-:W-:-:S13]  /*0440*/  ISETP.NE.AND P0, PT, R4, 0x5, PT ;  /* 0x000000050400780c */ /* 0x000fda0003f05270 */
[----:B------:R-:W-:Y:S05]  /*0450*/  @!P0 BRA `(.L_x_7) ;  /* 0x0000000000288947 */ /* 0x000fea0003800000 */
.L_x_4:
[----:B------:R-:W-:Y:S05]  /*0460*/  BSYNC.RECONVERGENT B0 ;  /* 0x0000000000007941 */ /* 0x000fea0003800200 */
.L_x_0:
[----:B------:R-:W-:Y:S01]  /*0470*/  MOV R0, 0x0 ;  /* 0x0000000000007802 */ /* 0x000fe20000000f00 */
[----:B------:R-:W0:Y:S01]  /*0480*/  LDCU.64 UR4, c[0x4][0x8] ;  /* 0x01000100ff0477ac */ /* 0x000e220008000a00 */
[----:B------:R-:W-:Y:S02]  /*0490*/  CS2R R6, SRZ ;  /* 0x0000000000067805 */ /* 0x000fe4000001ff00 */
[----:B------:R1:W2:Y:S01]  /*04a0*/  LDC.64 R2, c[0x4][R0] ;  /* 0x0100000000027b82 */ /* 0x0002a20000000a00 */
[----:B0-----:R-:W-:Y:S02]  /*04b0*/  IMAD.U32 R4, RZ, RZ, UR4 ;  /* 0x00000004ff047e24 */ /* 0x001fe4000f8e00ff */
[----:B-1----:R-:W-:-:S07]  /*04c0*/  IMAD.U32 R5, RZ, RZ, UR5 ;  /* 0x00000005ff057e24 */ /* 0x002fce000f8e00ff */
[----:B------:R-:W-:-:S07]  /*04d0*/  LEPC R20, `(.L_x_8) ;  /* 0x000000001014794e */ /* 0x000fce0000000000 */
[----:B--2---:R-:W-:Y:S05]  /*04e0*/  CALL.ABS.NOINC R2 ;  /* 0x0000000002007343 */ /* 0x004fea0003c00000 */
.L_x_8:
[----:B------:R-:W-:Y:S05]  /*04f0*/  EXIT ;  /* 0x000000000000794d */ /* 0x000fea0003800000 */
.L_x_7:
[----:B------:R-:W0:Y:S01]  /*0500*/  LDCU.64 UR4, c[0x0][0x388] ;  /* 0x00007100ff0477ac */ /* 0x000e220008000a00 */
[----:B------:R-:W1:Y:S01]  /*0510*/  LDCU.64 UR6, c[0x0][0x390] ;  /* 0x00007200ff0677ac */ /* 0x000e620008000a00 */
[----:B0-----:R-:W-:-:S05]  /*0520*/  IADD3 R4, P0, PT, R3, UR4, RZ ;  /* 0x0000000403047c10 */ /* 0x001fca000ff1e0ff */
[----:B------:R-:W-:Y:S01]  /*0530*/  IMAD.X R5, RZ, RZ, UR5, P0 ;  /* 0x00000005ff057e24 */ /* 0x000fe200080e06ff */
[----:B-1----:R-:W-:Y:S01]  /*0540*/  IADD3 R6, P0, PT, R3, UR6, RZ ;  /* 0x0000000603067c10 */ /* 0x002fe2000ff1e0ff */
[----:B------:R-:W0:Y:S03]  /*0550*/  LDCU.64 UR4, c[0x0][0x380] ;  /* 0x00007000ff0477ac */ /* 0x000e260008000a00 */
[----:B------:R-:W2:Y:S01]  /*0560*/  LDG.E.U8 R4, desc[UR36][R4.64] ;  /* 0x0000002404047981 */ /* 0x000ea2000c1e1100 */
[----:B------:R-:W-:-:S05]  /*0570*/  IMAD.X R7, RZ, RZ, UR7, P0 ;  /* 0x00000007ff077e24 */ /* 0x000fca00080e06ff */
[----:B------:R-:W3:Y:S01]  /*0580*/  LDG.E.U8 R6, desc[UR36][R6.64] ;  /* 0x0000002406067981 */ /* 0x000ee2000c1e1100 */
[----:B0-----:R-:W-:-:S05]  /*0590*/  IADD3 R2, P2, PT, R3, UR4, RZ ;  /* 0x0000000403027c10 */ /* 0x001fca000ff5e0ff */
[----:B------:R-:W-:Y:S01]  /*05a0*/  IMAD.X R3, RZ, RZ, UR5, P2 ;  /* 0x00000005ff037e24 */ /* 0x000fe200090e06ff */
[----:B--2---:R-:W-:-:S13]  /*05b0*/  ISETP.NE.AND P1, PT, R4, RZ, PT ;  /* 0x000000ff0400720c */ /* 0x004fda0003f25270 */
[C---:B---3--:R-:W-:Y:S02]  /*05c0*/  @!P1 ISETP.EQ.AND P0, PT, R6.reuse, RZ, PT ;  /* 0x000000ff0600920c */ /* 0x048fe40003f02270 */
[----:B------:R-:W-:-:S04]  /*05d0*/  @P1 ISETP.NE.AND P0, PT, R6, RZ, PT ;  /* 0x000000ff0600120c */ /* 0x000fc80003f05270 */
[----:B------:R-:W-:-:S05]  /*05e0*/  SEL R9, RZ, 0x1, !P0 ;  /* 0x00000001ff097807 */ /* 0x000fca0004000000 */
[----:B------:R-:W-:Y:S01]  /*05f0*/  STG.E.U8 desc[UR36][R2.64], R9 ;  /* 0x0000000902007986 */ /* 0x000fe2000c101124 */
[----:B------:R-:W-:Y:S05]  /*0600*/  EXIT ;  /* 0x000000000000794d */ /* 0x000fea0003800000 */
.L_x_6:
        /* <DEDUP_REMOVED lines=12> */
[C---:B---3--:R-:W-:Y:S02]  /*06d0*/  @!P1 ISETP.NE.AND P0, PT, R6.reuse, RZ, PT ;  /* 0x000000ff0600920c */ /* 0x048fe40003f05270 */
[----:B------:R-:W-:-:S04]  /*06e0*/  @P1 ISETP.EQ.AND P0, PT, R6, RZ, PT ;  /* 0x000000ff0600120c */ /* 0x000fc80003f02270 */
[----:B------:R-:W-:-:S05]  /*06f0*/  SEL R9, RZ, 0x1, !P0 ;  /* 0x00000001ff097807 */ /* 0x000fca0004000000 */
[----:B------:R-:W-:Y:S01]  /*0700*/  STG.E.U8 desc[UR36][R2.64], R9 ;  /* 0x0000000902007986 */ /* 0x000fe2000c101124 */
[----:B------:R-:W-:Y:S05]  /*0710*/  EXIT ;  /* 0x000000000000794d */ /* 0x000fea0003800000 */
.L_x_5:
        /* <DEDUP_REMOVED lines=12> */
[----:B--2---:R-:W-:-:S04]  /*07e0*/  ISETP.EQ.AND P0, PT, R6, RZ, !P0 ;  /* 0x000000ff0600720c */ /* 0x004fc80004702270 */
[----:B------:R-:W-:-:S05]  /*07f0*/  SEL R9, RZ, 0x1, !P0 ;  /* 0x00000001ff097807 */ /* 0x000fca0004000000 */
[----:B------:R-:W-:Y:S01]  /*0800*/  STG.E.U8 desc[UR36][R2.64], R9 ;  /* 0x0000000902007986 */ /* 0x000fe2000c101124 */
[----:B------:R-:W-:Y:S05]  /*0810*/  EXIT ;  /* 0x000000000000794d */ /* 0x000fea0003800000 */
.L_x_9:
[----:B------:R-:W-:-:S00]  /*0820*/  BRA `(.L_x_9) ;  /* 0xfffffffc00fc7947 */ /* 0x000fc0000383ffff */
[----:B------:R-:W-:-:S00]  /*0830*/  NOP ;  /* 0x0000000000007918 */ /* 0x000fc00000000000 */
        /* <DEDUP_REMOVED lines=12> */
.L_x_10:


//--------------------- .nv.global.init           --------------------------
	.section	.nv.global.init,"aw",@progbits
.nv.global.init:
	.type		$str,@object
	.size		$str,(.L_0 - $str)
$str:
        /*0000*/ 	.byte	0x45, 0x72, 0x72, 0x6f, 0x72, 0x3a, 0x20, 0x47, 0x61, 0x74, 0x65, 0x20, 0x6e, 0x6f, 0x74, 0x20
        /*0010*/ 	.byte	0x73, 0x70, 0x65, 0x63, 0x69, 0x66, 0x69, 0x65, 0x64, 0x2e, 0x0a, 0x00
.L_0:


//--------------------- .nv.shared.reserved.0     --------------------------
	.section	.nv.shared.reserved.0,"aw",@nobits
	.weak		__nv_reservedSMEM_offset_0_alias
	.size		__nv_reservedSMEM_offset_0_alias, 0, 64
	.other		__nv_reservedSMEM_offset_0_alias,@"STO_CUDA_RESERVED_SHARED STV_DEFAULT"
__nv_reservedSMEM_offset_0_alias:
	.zero		0
	.zero		64


//--------------------- .nv.constant0._Z15logicGateKernelPbS_S_Pc --------------------------
	.section	.nv.constant0._Z15logicGateKernelPbS_S_Pc,"a",@progbits
	.sectionflags	@""
	.align	4
.nv.constant0._Z15logicGateKernelPbS_S_Pc:
	.zero		928


//--------------------- SYMBOLS --------------------------

	.type		.nv.reservedSmem.offset0,@object
	.size		.nv.reservedSmem.offset0,0x4
	.type		vprintf,@function
